	.headerflags	@"EF_CUDA_TEXMODE_UNIFIED EF_CUDA_64BIT_ADDRESS EF_CUDA_ACCELERATORS EF_CUDA_SM90 EF_CUDA_VIRTUAL_SM(EF_CUDA_SM90)"
	.elftype	@"ET_EXEC"


//--------------------- .nv.info                  --------------------------
	.section	.nv.info,"",@"SHT_CUDA_INFO"
	.align	4


	//----- nvinfo : EIATTR_REGCOUNT
	.align		4
        /*0000*/ 	.byte	0x04, 0x2f
        /*0002*/ 	.short	(.L_2 - .L_1)
	.align		4
.L_1:
        /*0004*/ 	.word	index@(triton_poi_fused_convolution_tanh_14)
        /*0008*/ 	.word	0x0000000e


	//----- nvinfo : EIATTR_MIN_STACK_SIZE
	.align		4
.L_2:
        /*000c*/ 	.byte	0x04, 0x12
        /*000e*/ 	.short	(.L_4 - .L_3)
	.align		4
.L_3:
        /*0010*/ 	.word	index@(triton_poi_fused_convolution_tanh_14)
        /*0014*/ 	.word	0x00000000


	//----- nvinfo : EIATTR_FRAME_SIZE
	.align		4
.L_4:
        /*0018*/ 	.byte	0x04, 0x11
        /*001a*/ 	.short	(.L_6 - .L_5)
	.align		4
.L_5:
        /*001c*/ 	.word	index@(triton_poi_fused_convolution_tanh_14)
        /*0020*/ 	.word	0x00000000


	//----- nvinfo : EIATTR_MIN_STACK_SIZE
	.align		4
.L_6:
        /*0024*/ 	.byte	0x04, 0x12
        /*0026*/ 	.short	(.L_8 - .L_7)
	.align		4
.L_7:
        /*0028*/ 	.word	index@(triton_poi_fused_convolution_tanh_14)
        /*002c*/ 	.word	0x00000000
.L_8:


//--------------------- .nv.info.triton_poi_fused_convolution_tanh_14 --------------------------
	.section	.nv.info.triton_poi_fused_convolution_tanh_14,"",@"SHT_CUDA_INFO"
	.sectionflags	@""
	.align	4


	//----- nvinfo : EIATTR_CUDA_API_VERSION
	.align		4
        /*0000*/ 	.byte	0x04, 0x37
        /*0002*/ 	.short	(.L_10 - .L_9)
.L_9:
        /*0004*/ 	.word	0x0000007c


	//----- nvinfo : EIATTR_KPARAM_INFO
	.align		4
.L_10:
        /*0008*/ 	.byte	0x04, 0x17
        /*000a*/ 	.short	(.L_12 - .L_11)
.L_11:
        /*000c*/ 	.word	0x00000000
        /*0010*/ 	.short	0x0002
        /*0012*/ 	.short	0x0010
        /*0014*/ 	.byte	0x00, 0xf0, 0x11, 0x00


	//----- nvinfo : EIATTR_KPARAM_INFO
	.align		4
.L_12:
        /*0018*/ 	.byte	0x04, 0x17
        /*001a*/ 	.short	(.L_14 - .L_13)
.L_13:
        /*001c*/ 	.word	0x00000000
        /*0020*/ 	.short	0x0001
        /*0022*/ 	.short	0x0008
        /*0024*/ 	.byte	0x00, 0xf4, 0x21, 0x00


	//----- nvinfo : EIATTR_KPARAM_INFO
	.align		4
.L_14:
        /*0028*/ 	.byte	0x04, 0x17
        /*002a*/ 	.short	(.L_16 - .L_15)
.L_15:
        /*002c*/ 	.word	0x00000000
        /*0030*/ 	.short	0x0000
        /*0032*/ 	.short	0x0000
        /*0034*/ 	.byte	0x00, 0xf4, 0x21, 0x00


	//----- nvinfo : EIATTR_SPARSE_MMA_MASK
	.align		4
.L_16:
        /*0038*/ 	.byte	0x03, 0x50
        /*003a*/ 	.short	0x0000


	//----- nvinfo : EIATTR_MAXREG_COUNT
	.align		4
        /*003c*/ 	.byte	0x03, 0x1b
        /*003e*/ 	.short	0x00ff


	//----- nvinfo : EIATTR_EXIT_INSTR_OFFSETS
	.align		4
        /*0040*/ 	.byte	0x04, 0x1c
        /*0042*/ 	.short	(.L_18 - .L_17)


	//   ....[0]....
.L_17:
        /*0044*/ 	.word	0x00000710


	//----- nvinfo : EIATTR_REQNTID
	.align		4
.L_18:
        /*0048*/ 	.byte	0x04, 0x10
        /*004a*/ 	.short	(.L_20 - .L_19)
.L_19:
        /*004c*/ 	.word	0x00000080
        /*0050*/ 	.word	0x00000001
        /*0054*/ 	.word	0x00000001


	//----- nvinfo : EIATTR_CRS_STACK_SIZE
	.align		4
.L_20:
        /*0058*/ 	.byte	0x04, 0x1e
        /*005a*/ 	.short	(.L_22 - .L_21)
.L_21:
        /*005c*/ 	.word	0x00000000


	//----- nvinfo : EIATTR_CBANK_PARAM_SIZE
	.align		4
.L_22:
        /*0060*/ 	.byte	0x03, 0x19
        /*0062*/ 	.short	0x0014


	//----- nvinfo : EIATTR_PARAM_CBANK
	.align		4
        /*0064*/ 	.byte	0x04, 0x0a
        /*0066*/ 	.short	(.L_24 - .L_23)
	.align		4
.L_23:
        /*0068*/ 	.word	index@(.nv.constant0.triton_poi_fused_convolution_tanh_14)
        /*006c*/ 	.short	0x0210
        /*006e*/ 	.short	0x0014


	//----- nvinfo : EIATTR_SW_WAR
	.align		4
.L_24:
        /*0070*/ 	.byte	0x04, 0x36
        /*0072*/ 	.short	(.L_26 - .L_25)
.L_25:
        /*0074*/ 	.word	0x00000008
.L_26:


//--------------------- .nv.callgraph             --------------------------
	.section	.nv.callgraph,"",@"SHT_CUDA_CALLGRAPH"
	.align	4
	.sectionentsize	8
	.align		4
        /*0000*/ 	.word	0x00000000
	.align		4
        /*0004*/ 	.word	0xffffffff
	.align		4
        /*0008*/ 	.word	0x00000000
	.align		4
        /*000c*/ 	.word	0xfffffffe
	.align		4
        /*0010*/ 	.word	0x00000000
	.align		4
        /*0014*/ 	.word	0xfffffffd
	.align		4
        /*0018*/ 	.word	0x00000000
	.align		4
        /*001c*/ 	.word	0xfffffffc


//--------------------- .nv.constant4             --------------------------
	.section	.nv.constant4,"a",@progbits
	.align	8
	.align		8
.nv.constant4:
        /*0000*/ 	.dword	_$_str


//--------------------- .text.triton_poi_fused_convolution_tanh_14 --------------------------
	.section	.text.triton_poi_fused_convolution_tanh_14,"ax",@progbits
	.align	128
        .global         triton_poi_fused_convolution_tanh_14
        .type           triton_poi_fused_convolution_tanh_14,@function
        .size           triton_poi_fused_convolution_tanh_14,(.L_x_13 - triton_poi_fused_convolution_tanh_14)
        .other          triton_poi_fused_convolution_tanh_14,@"STO_CUDA_ENTRY STV_DEFAULT"
triton_poi_fused_convolution_tanh_14:
.text.triton_poi_fused_convolution_tanh_14:
[----:B------:R-:W0:Y:S02]  /*0000*/  LDC R1, c[0x0][0x28] ;  /* 0x00000a00ff017b82 */ /* 0x000e240000000800 */
[----:B------:R-:W1:Y:S01]  /*0010*/  S2R R0, SR_TID.X ;  /* 0x0000000000007919 */ /* 0x000e620000002100 */
[----:B------:R-:W2:Y:S01]  /*0020*/  LDC.64 R8, c[0x0][0x218] ;  /* 0x00008600ff087b82 */ /* 0x000ea20000000a00 */
[----:B------:R-:W-:Y:S01]  /*0030*/  ULDC.64 UR4, c[0x0][0x208] ;  /* 0x0000820000047ab9 */ /* 0x000fe20000000a00 */
[----:B------:R-:W3:Y:S06]  /*0040*/  S2R R5, SR_CTAID.X ;  /* 0x0000000000057919 */ /* 0x000eec0000002500 */
[----:B------:R-:W4:Y:S01]  /*0050*/  LDC.64 R2, c[0x0][0x210] ;  /* 0x00008400ff027b82 */ /* 0x000f220000000a00 */
[----:B-1----:R-:W-:-:S02]  /*0060*/  SHF.L.U32 R0, R0, 0x2, RZ ;  /* 0x0000000200007819 */ /* 0x002fc400000006ff */
[----:B---3--:R-:W-:Y:S02]  /*0070*/  SHF.R.S32.HI R4, RZ, 0x16, R5 ;  /* 0x00000016ff047819 */ /* 0x008fe40000011405 */
[----:B------:R-:W-:Y:S02]  /*0080*/  LOP3.LUT R0, R0, 0x1fc, RZ, 0xc0, !PT ;  /* 0x000001fc00007812 */ /* 0x000fe400078ec0ff */
[----:B------:R-:W-:Y:S02]  /*0090*/  SGXT R4, R4, 0x1 ;  /* 0x000000010404781a */ /* 0x000fe40000000200 */
[----:B------:R-:W-:-:S04]  /*00a0*/  LEA R5, R5, R0, 0x9 ;  /* 0x0000000005057211 */ /* 0x000fc800078e48ff */
[----:B------:R-:W-:Y:S01]  /*00b0*/  LEA.HI R4, R4, R5, RZ, 0xc ;  /* 0x0000000504047211 */ /* 0x000fe200078f60ff */
[----:B----4-:R-:W-:-:S03]  /*00c0*/  IMAD.WIDE R2, R5, 0x4, R2 ;  /* 0x0000000405027825 */ /* 0x010fc600078e0202 */
[----:B------:R-:W-:-:S05]  /*00d0*/  SHF.R.S32.HI R4, RZ, 0xc, R4 ;  /* 0x0000000cff047819 */ /* 0x000fca0000011404 */
[----:B------:R-:W-:-:S05]  /*00e0*/  IMAD.HI R0, R4, 0x55555556, RZ ;  /* 0x5555555604007827 */ /* 0x000fca00078e02ff */
[----:B------:R-:W-:-:S05]  /*00f0*/  LEA.HI R7, R0, R0, RZ, 0x1 ;  /* 0x0000000000077211 */ /* 0x000fca00078f08ff */
[----:B------:R-:W-:-:S04]  /*0100*/  IMAD R7, R7, -0x3, R4 ;  /* 0xfffffffd07077824 */ /* 0x000fc800078e0204 */
[----:B--2---:R-:W-:Y:S02]  /*0110*/  IMAD.WIDE R8, R7, 0x4, R8 ;  /* 0x0000000407087825 */ /* 0x004fe400078e0208 */
[----:B------:R-:W2:Y:S04]  /*0120*/  LDG.E.128 R4, desc[UR4][R2.64] ;  /* 0x0000000402047981 */ /* 0x000ea8000c1e1d00 */
[----:B------:R-:W2:Y:S01]  /*0130*/  LDG.E.EL R8, desc[UR4][R8.64] ;  /* 0x0000000408087981 */ /* 0x000ea2000c2e1900 */
[----:B------:R-:W-:Y:S01]  /*0140*/  BSSY B0, `(.L_x_0) ;  /* 0x0000017000007945 */ /* 0x000fe20003800000 */
[--C-:B--2---:R-:W-:Y:S01]  /*0150*/  FADD R4, R4, R8.reuse ;  /* 0x0000000804047221 */ /* 0x104fe20000000000 */
[----:B------:R-:W-:-:S03]  /*0160*/  FADD R5, R5, R8 ;  /* 0x0000000805057221 */ /* 0x000fc60000000000 */
[----:B------:R-:W-:-:S05]  /*0170*/  FADD.FTZ R0, |R4|, -RZ ;  /* 0x800000ff04007221 */ /* 0x000fca0000010200 */
[----:B------:R-:W-:-:S13]  /*0180*/  FSETP.GE.AND P0, PT, R0, 0.60000002384185791016, PT ;  /* 0x3f19999a0000780b */ /* 0x000fda0003f06000 */
[----:B------:R-:W-:Y:S05]  /*0190*/  @!P0 BRA `(.L_x_1) ;  /* 0x0000000000288947 */ /* 0x000fea0003800000 */
[C---:B------:R-:W-:Y:S01]  /*01a0*/  FMUL R9, R0.reuse, 2.8853900432586669922 ;  /* 0x4038aa3b00097820 */ /* 0x040fe20000400000 */
[----:B------:R-:W-:Y:S01]  /*01b0*/  HFMA2.MMA R11, -RZ, RZ, 1.875, 0 ;  /* 0x3f800000ff0b7435 */ /* 0x000fe200000001ff */
[----:B------:R-:W-:-:S04]  /*01c0*/  FSETP.GE.AND P0, PT, R0, 9.010913848876953125, PT ;  /* 0x41102cb40000780b */ /* 0x000fc80003f06000 */
[----:B------:R-:W1:Y:S02]  /*01d0*/  MUFU.EX2 R9, R9 ;  /* 0x0000000900097308 */ /* 0x000e640000000800 */
[----:B-1----:R-:W-:-:S06]  /*01e0*/  FADD R10, R9, 1 ;  /* 0x3f800000090a7421 */ /* 0x002fcc0000000000 */
[----:B------:R-:W1:Y:S02]  /*01f0*/  MUFU.RCP R10, R10 ;  /* 0x0000000a000a7308 */ /* 0x000e640000001000 */
[----:B-1----:R-:W-:-:S05]  /*0200*/  FFMA.FTZ R11, R10, -2, R11 ;  /* 0xc00000000a0b7823 */ /* 0x002fca000001000b */
[----:B------:R-:W-:-:S04]  /*0210*/  FSEL R11, R11, 1, !P0 ;  /* 0x3f8000000b0b7808 */ /* 0x000fc80004000000 */
[----:B------:R-:W-:Y:S01]  /*0220*/  LOP3.LUT R4, R11, 0x80000000, R4, 0xf8, !PT ;  /* 0x800000000b047812 */ /* 0x000fe200078ef804 */
[----:B------:R-:W-:Y:S06]  /*0230*/  BRA `(.L_x_2) ;  /* 0x00000000001c7947 */ /* 0x000fec0003800000 */
.L_x_1:
[----:B------:R-:W-:Y:S01]  /*0240*/  MOV R0, 0x3c80f082 ;  /* 0x3c80f08200007802 */ /* 0x000fe20000000f00 */
[----:B------:R-:W-:-:S04]  /*0250*/  FMUL R9, R4, R4 ;  /* 0x0000000404097220 */ /* 0x000fc80000400000 */
[----:B------:R-:W-:-:S04]  /*0260*/  FFMA.FTZ R0, R9, R0, -0.052303962409496307373 ;  /* 0xbd563cae09007423 */ /* 0x000fc80000010000 */
[----:B------:R-:W-:-:S04]  /*0270*/  FFMA.FTZ R0, R9, R0, 0.1331529766321182251 ;  /* 0x3e08594109007423 */ /* 0x000fc80000010000 */
[----:B------:R-:W-:-:S04]  /*0280*/  FFMA.FTZ R0, R9, R0, -0.33332768082618713379 ;  /* 0xbeaaa9ed09007423 */ /* 0x000fc80000010000 */
[----:B------:R-:W-:-:S04]  /*0290*/  FFMA.FTZ R9, R9, R0, RZ ;  /* 0x0000000009097223 */ /* 0x000fc800000100ff */
[----:B------:R-:W-:-:S07]  /*02a0*/  FFMA.FTZ R4, R4, R9, R4 ;  /* 0x0000000904047223 */ /* 0x000fce0000010004 */
.L_x_2:
[----:B------:R-:W-:Y:S05]  /*02b0*/  BSYNC B0 ;  /* 0x0000000000007941 */ /* 0x000fea0003800000 */
.L_x_0:
[----:B------:R-:W-:Y:S01]  /*02c0*/  FADD.FTZ R11, |R5|, -RZ ;  /* 0x800000ff050b7221 */ /* 0x000fe20000010200 */
[----:B------:R-:W-:Y:S01]  /*02d0*/  BSSY B0, `(.L_x_3) ;  /* 0x0000015000007945 */ /* 0x000fe20003800000 */
[----:B------:R-:W-:-:S03]  /*02e0*/  FADD R6, R6, R8 ;  /* 0x0000000806067221 */ /* 0x000fc60000000000 */
        /* <DEDUP_REMOVED lines=12> */
.L_x_4:
[----:B------:R-:W-:Y:S01]  /*03b0*/  MOV R0, 0x3c80f082 ;  /* 0x3c80f08200007802 */ /* 0x000fe20000000f00 */
[----:B------:R-:W-:-:S04]  /*03c0*/  FMUL R9, R5, R5 ;  /* 0x0000000505097220 */ /* 0x000fc80000400000 */
[----:B------:R-:W-:-:S04]  /*03d0*/  FFMA.FTZ R0, R9, R0, -0.052303962409496307373 ;  /* 0xbd563cae09007423 */ /* 0x000fc80000010000 */
[----:B------:R-:W-:-:S04]  /*03e0*/  FFMA.FTZ R0, R9, R0, 0.1331529766321182251 ;  /* 0x3e08594109007423 */ /* 0x000fc80000010000 */
[----:B------:R-:W-:-:S04]  /*03f0*/  FFMA.FTZ R0, R9, R0, -0.33332768082618713379 ;  /* 0xbeaaa9ed09007423 */ /* 0x000fc80000010000 */
[----:B------:R-:W-:-:S04]  /*0400*/  FFMA.FTZ R0, R9, R0, RZ ;  /* 0x0000000009007223 */ /* 0x000fc800000100ff */
[----:B------:R-:W-:-:S07]  /*0410*/  FFMA.FTZ R5, R5, R0, R5 ;  /* 0x0000000005057223 */ /* 0x000fce0000010005 */
.L_x_5:
[----:B------:R-:W-:Y:S05]  /*0420*/  BSYNC B0 ;  /* 0x0000000000007941 */ /* 0x000fea0003800000 */
.L_x_3:
        /* <DEDUP_REMOVED lines=15> */
.L_x_7:
[----:B------:R-:W-:Y:S01]  /*0520*/  MOV R0, 0x3c80f082 ;  /* 0x3c80f08200007802 */ /* 0x000fe20000000f00 */
[----:B------:R-:W-:-:S04]  /*0530*/  FMUL R9, R6, R6 ;  /* 0x0000000606097220 */ /* 0x000fc80000400000 */
[----:B------:R-:W-:-:S04]  /*0540*/  FFMA.FTZ R0, R9, R0, -0.052303962409496307373 ;  /* 0xbd563cae09007423 */ /* 0x000fc80000010000 */
[----:B------:R-:W-:-:S04]  /*0550*/  FFMA.FTZ R0, R9, R0, 0.1331529766321182251 ;  /* 0x3e08594109007423 */ /* 0x000fc80000010000 */
[----:B------:R-:W-:-:S04]  /*0560*/  FFMA.FTZ R0, R9, R0, -0.33332768082618713379 ;  /* 0xbeaaa9ed09007423 */ /* 0x000fc80000010000 */
[----:B------:R-:W-:-:S04]  /*0570*/  FFMA.FTZ R9, R9, R0, RZ ;  /* 0x0000000009097223 */ /* 0x000fc800000100ff */
[----:B------:R-:W-:-:S07]  /*0580*/  FFMA.FTZ R6, R6, R9, R6 ;  /* 0x0000000906067223 */ /* 0x000fce0000010006 */
.L_x_8:
[----:B------:R-:W-:Y:S05]  /*0590*/  BSYNC B0 ;  /* 0x0000000000007941 */ /* 0x000fea0003800000 */
.L_x_6:
[----:B------:R-:W-:Y:S01]  /*05a0*/  FADD.FTZ R10, |R7|, -RZ ;  /* 0x800000ff070a7221 */ /* 0x000fe20000010200 */
[----:B------:R-:W-:Y:S04]  /*05b0*/  BSSY B0, `(.L_x_9) ;  /* 0x0000014000007945 */ /* 0x000fe80003800000 */
        /* <DEDUP_REMOVED lines=12> */
.L_x_10:
[----:B------:R-:W-:Y:S01]  /*0680*/  MOV R0, 0x3c80f082 ;  /* 0x3c80f08200007802 */ /* 0x000fe20000000f00 */
[----:B------:R-:W-:-:S04]  /*0690*/  FMUL R9, R7, R7 ;  /* 0x0000000707097220 */ /* 0x000fc80000400000 */
[----:B------:R-:W-:-:S04]  /*06a0*/  FFMA.FTZ R0, R9, R0, -0.052303962409496307373 ;  /* 0xbd563cae09007423 */ /* 0x000fc80000010000 */
[----:B------:R-:W-:-:S04]  /*06b0*/  FFMA.FTZ R0, R9, R0, 0.1331529766321182251 ;  /* 0x3e08594109007423 */ /* 0x000fc80000010000 */
[----:B------:R-:W-:-:S04]  /*06c0*/  FFMA.FTZ R0, R9, R0, -0.33332768082618713379 ;  /* 0xbeaaa9ed09007423 */ /* 0x000fc80000010000 */
[----:B------:R-:W-:-:S04]  /*06d0*/  FFMA.FTZ R0, R9, R0, RZ ;  /* 0x0000000009007223 */ /* 0x000fc800000100ff */
[----:B------:R-:W-:-:S07]  /*06e0*/  FFMA.FTZ R7, R7, R0, R7 ;  /* 0x0000000007077223 */ /* 0x000fce0000010007 */
.L_x_11:
[----:B------:R-:W-:Y:S05]  /*06f0*/  BSYNC B0 ;  /* 0x0000000000007941 */ /* 0x000fea0003800000 */
.L_x_9:
[----:B------:R-:W-:Y:S01]  /*0700*/  STG.E.128 desc[UR4][R2.64], R4 ;  /* 0x0000000402007986 */ /* 0x000fe2000c101d04 */
[----:B------:R-:W-:Y:S05]  /*0710*/  EXIT ;  /* 0x000000000000794d */ /* 0x000fea0003800000 */
.L_x_12:
[----:B------:R-:W-:-:S00]  /*0720*/  BRA `(.L_x_12) ;  /* 0xfffffffc00fc7947 */ /* 0x000fc0000383ffff */
[----:B------:R-:W-:-:S00]  /*0730*/  NOP ;  /* 0x0000000000007918 */ /* 0x000fc00000000000 */
        /* <DEDUP_REMOVED lines=12> */
.L_x_13:


//--------------------- .nv.global.init           --------------------------
	.section	.nv.global.init,"aw",@progbits
.nv.global.init:
	.type		_$_str,@object
	.size		_$_str,(.L_0 - _$_str)
_$_str:
        /*0000*/ 	.byte	0x5f, 0x5f, 0x43, 0x55, 0x44, 0x41, 0x5f, 0x46, 0x54, 0x5a, 0x00
.L_0:


//--------------------- .nv.constant0.triton_poi_fused_convolution_tanh_14 --------------------------
	.section	.nv.constant0.triton_poi_fused_convolution_tanh_14,"a",@progbits
	.sectionflags	@""
	.align	4
.nv.constant0.triton_poi_fused_convolution_tanh_14:
	.zero		548
